//
// Generated by NVIDIA NVVM Compiler
//
// Compiler Build ID: CL-36424714
// Cuda compilation tools, release 13.0, V13.0.88
// Based on NVVM 20.0.0
//

.version 9.0
.target sm_100
.address_size 64

	// .globl	_Z7dkernelv
.extern .func  (.param .b32 func_retval0) vprintf
(
	.param .b64 vprintf_param_0,
	.param .b64 vprintf_param_1
)
;
.global .align 1 .b8 $str[4] = {37, 117, 10};

.visible .entry _Z7dkernelv()
{
	.local .align 8 .b8 	__local_depot0[8];
	.reg .b64 	%SP;
	.reg .b64 	%SPL;
	.reg .b32 	%r<5>;
	.reg .b64 	%rd<5>;

	mov.u64 	%SPL, __local_depot0;
	cvta.local.u64 	%SP, %SPL;
	add.u64 	%rd1, %SP, 0;
	add.u64 	%rd2, %SPL, 0;
	mov.u32 	%r1, %tid.x;
	mul.lo.s32 	%r2, %r1, %r1;
	st.local.u32 	[%rd2], %r2;
	mov.u64 	%rd3, $str;
	cvta.global.u64 	%rd4, %rd3;
	{ // callseq 0, 0
	.param .b64 param0;
	st.param.b64 	[param0], %rd4;
	.param .b64 param1;
	st.param.b64 	[param1], %rd1;
	.param .b32 retval0;
	call.uni (retval0), 
	vprintf, 
	(
	param0, 
	param1
	);
	ld.param.b32 	%r3, [retval0];
	} // callseq 0
	ret;

}


// ===== COMPILED SASS (sm_100) =====

	.target	sm_100

	.elftype	@"ET_EXEC"


//--------------------- .note.nv.tkinfo           --------------------------
	.section	.note.nv.tkinfo,"",@"SHT_NOTE"
	.sectionflags	@"SHF_NOTE_NV_TKINFO"
	.tkinfo
        /*0018*/ 	.word	0x00000002
        /*0030*/ 	.string	""
        /*0030*/ 	.string	"ptxas"
        /*0030*/ 	.string	"Cuda compilation tools, release 13.0, V13.0.88"
        /*0030*/ 	.string	"Build cuda_13.0.r13.0/compiler.36424714_0"
        /*0030*/ 	.string	"-arch sm_100 -m 64 "



//--------------------- .note.nv.cuinfo           --------------------------
	.section	.note.nv.cuinfo,"",@"SHT_NOTE"
	.sectionflags	@"SHF_NOTE_NV_CUINFO"
        /*0018*/ 	.short	0x0002
        /*001a*/ 	.short	0x0064
        /*001c*/ 	.short	0x0082
	.zero		2


//--------------------- .nv.info                  --------------------------
	.section	.nv.info,"",@"SHT_CUDA_INFO"
	.align	4


	//----- nvinfo : EIATTR_REGCOUNT
	.align		4
        /*0000*/ 	.byte	0x04, 0x2f
        /*0002*/ 	.short	(.L_2 - .L_1)
	.align		4
.L_1:
        /*0004*/ 	.word	index@(_Z7dkernelv)
        /*0008*/ 	.word	0x00000018


	//----- nvinfo : EIATTR_FRAME_SIZE
	.align		4
.L_2:
        /*000c*/ 	.byte	0x04, 0x11
        /*000e*/ 	.short	(.L_4 - .L_3)
	.align		4
.L_3:
        /*0010*/ 	.word	index@(_Z7dkernelv)
        /*0014*/ 	.word	0x00000008


	//----- nvinfo : EIATTR_MIN_STACK_SIZE
	.align		4
.L_4:
        /*0018*/ 	.byte	0x04, 0x12
        /*001a*/ 	.short	(.L_6 - .L_5)
	.align		4
.L_5:
        /*001c*/ 	.word	index@(_Z7dkernelv)
        /*0020*/ 	.word	0x00000008
.L_6:


//--------------------- .nv.compat                --------------------------
	.section	.nv.compat,"",@"SHT_CUDA_COMPAT_INFO"
	.align	4
        /*0000*/ 	.byte	0x02, 0x09, 0x00, 0x00, 0x02, 0x02, 0x01, 0x00, 0x02, 0x05, 0x05, 0x00, 0x03, 0x07, 0x01, 0x01
        /*0010*/ 	.byte	0x02, 0x03, 0x00, 0x00, 0x02, 0x06, 0x01, 0x00, 0x04, 0x0b, 0x08, 0x00, 0x09, 0x00, 0x00, 0x00
        /*0020*/ 	.byte	0x00, 0x00, 0x00, 0x00


//--------------------- .nv.info._Z7dkernelv      --------------------------
	.section	.nv.info._Z7dkernelv,"",@"SHT_CUDA_INFO"
	.sectionflags	@""
	.align	4


	//----- nvinfo : EIATTR_CUDA_API_VERSION
	.align		4
        /*0000*/ 	.byte	0x04, 0x37
        /*0002*/ 	.short	(.L_8 - .L_7)
.L_7:
        /*0004*/ 	.word	0x00000082


	//----- nvinfo : EIATTR_SPARSE_MMA_MASK
	.align		4
.L_8:
        /*0008*/ 	.byte	0x03, 0x50
        /*000a*/ 	.short	0x0000


	//----- nvinfo : EIATTR_MAXREG_COUNT
	.align		4
        /*000c*/ 	.byte	0x03, 0x1b
        /*000e*/ 	.short	0x00ff


	//----- nvinfo : EIATTR_EXTERNS
	.align		4
        /*0010*/ 	.byte	0x04, 0x0f
        /*0012*/ 	.short	(.L_10 - .L_9)


	//   ....[0]....
	.align		4
.L_9:
        /*0014*/ 	.word	index@(vprintf)


	//----- nvinfo : EIATTR_MERCURY_ISA_VERSION
	.align		4
.L_10:
        /*0018*/ 	.byte	0x03, 0x5f
        /*001a*/ 	.short	0x0101


	//----- nvinfo : EIATTR_VRC_CTA_INIT_COUNT
	.align		4
        /*001c*/ 	.byte	0x02, 0x4a
	.zero		1
	.zero		1


	//----- nvinfo : EIATTR_SYSCALL_OFFSETS
	.align		4
        /*0020*/ 	.byte	0x04, 0x46
        /*0022*/ 	.short	(.L_12 - .L_11)


	//   ....[0]....
.L_11:
        /*0024*/ 	.word	0x000000f0


	//----- nvinfo : EIATTR_EXIT_INSTR_OFFSETS
	.align		4
.L_12:
        /*0028*/ 	.byte	0x04, 0x1c
        /*002a*/ 	.short	(.L_14 - .L_13)


	//   ....[0]....
.L_13:
        /*002c*/ 	.word	0x00000100


	//----- nvinfo : EIATTR_SW_WAR
	.align		4
.L_14:
        /*0030*/ 	.byte	0x04, 0x36
        /*0032*/ 	.short	(.L_16 - .L_15)
.L_15:
        /*0034*/ 	.word	0x00000008
.L_16:


//--------------------- .nv.callgraph             --------------------------
	.section	.nv.callgraph,"",@"SHT_CUDA_CALLGRAPH"
	.align	4
	.sectionentsize	8
	.align		4
        /*0000*/ 	.word	0x00000000
	.align		4
        /*0004*/ 	.word	0xffffffff
	.align		4
        /*0008*/ 	.word	index@(_Z7dkernelv)
	.align		4
        /*000c*/ 	.word	index@(vprintf)
	.align		4
        /*0010*/ 	.word	0x00000000
	.align		4
        /*0014*/ 	.word	0xfffffffe
	.align		4
        /*0018*/ 	.word	0x00000000
	.align		4
        /*001c*/ 	.word	0xfffffffd
	.align		4
        /*0020*/ 	.word	0x00000000
	.align		4
        /*0024*/ 	.word	0xfffffffc


//--------------------- .nv.constant4             --------------------------
	.section	.nv.constant4,"a",@progbits
	.align	8
	.align		8
.nv.constant4:
        /*0000*/ 	.dword	vprintf
	.align		8
        /*0008*/ 	.dword	$str


//--------------------- .text._Z7dkernelv         --------------------------
	.section	.text._Z7dkernelv,"ax",@progbits
	.align	128
        .global         _Z7dkernelv
        .type           _Z7dkernelv,@function
        .size           _Z7dkernelv,(.L_x_2 - _Z7dkernelv)
        .other          _Z7dkernelv,@"STO_CUDA_ENTRY STV_DEFAULT"
_Z7dkernelv:
.text._Z7dkernelv:
[----:B------:R-:W0:Y:S01]  /*0000*/  LDC R1, c[0x0][0x37c] ;  /* 0x0000df00ff017b82 */ /* 0x000e220000000800 */
[----:B------:R-:W1:Y:S01]  /*0010*/  S2R R0, SR_TID.X ;  /* 0x0000000000007919 */ /* 0x000e620000002100 */
[----:B------:R-:W-:Y:S01]  /*0020*/  MOV R2, 0x0 ;  /* 0x0000000000027802 */ /* 0x000fe20000000f00 */
[----:B0-----:R-:W-:Y:S01]  /*0030*/  VIADD R1, R1, 0xfffffff8 ;  /* 0xfffffff801017836 */ /* 0x001fe20000000000 */
[----:B------:R-:W0:Y:S04]  /*0040*/  LDCU UR4, c[0x0][0x2f8] ;  /* 0x00005f00ff0477ac */ /* 0x000e280008000800 */
[----:B------:R-:W2:Y:S01]  /*0050*/  LDC.64 R2, c[0x4][R2] ;  /* 0x0100000002027b82 */ /* 0x000ea20000000a00 */
[----:B------:R-:W3:Y:S01]  /*0060*/  LDCU.64 UR6, c[0x4][0x8] ;  /* 0x01000100ff0677ac */ /* 0x000ee20008000a00 */
[----:B------:R-:W4:Y:S01]  /*0070*/  LDCU UR5, c[0x0][0x2fc] ;  /* 0x00005f80ff0577ac */ /* 0x000f220008000800 */
[----:B0-----:R-:W-:Y:S01]  /*0080*/  IADD3 R6, P0, PT, R1, UR4, RZ ;  /* 0x0000000401067c10 */ /* 0x001fe2000ff1e0ff */
[----:B---3--:R-:W-:Y:S01]  /*0090*/  IMAD.U32 R4, RZ, RZ, UR6 ;  /* 0x00000006ff047e24 */ /* 0x008fe2000f8e00ff */
[----:B------:R-:W-:-:S03]  /*00a0*/  MOV R5, UR7 ;  /* 0x0000000700057c02 */ /* 0x000fc60008000f00 */
[----:B----4-:R-:W-:Y:S02]  /*00b0*/  IMAD.X R7, RZ, RZ, UR5, P0 ;  /* 0x00000005ff077e24 */ /* 0x010fe400080e06ff */
[----:B-1----:R-:W-:-:S05]  /*00c0*/  IMAD R0, R0, R0, RZ ;  /* 0x0000000000007224 */ /* 0x002fca00078e02ff */
[----:B------:R0:W-:Y:S02]  /*00d0*/  STL [R1], R0 ;  /* 0x0000000001007387 */ /* 0x0001e40000100800 */
[----:B------:R-:W-:-:S07]  /*00e0*/  LEPC R20, `(.L_x_0) ;  /* 0x000000001014794e */ /* 0x000fce0000000000 */
[----:B0-2---:R-:W-:Y:S05]  /*00f0*/  CALL.ABS.NOINC R2 ;  /* 0x0000000002007343 */ /* 0x005fea0003c00000 */
.L_x_0:
[----:B------:R-:W-:Y:S05]  /*0100*/  EXIT ;  /* 0x000000000000794d */ /* 0x000fea0003800000 */
.L_x_1:
[----:B------:R-:W-:-:S00]  /*0110*/  BRA `(.L_x_1) ;  /* 0xfffffffc00fc7947 */ /* 0x000fc0000383ffff */
[----:B------:R-:W-:-:S00]  /*0120*/  NOP ;  /* 0x0000000000007918 */ /* 0x000fc00000000000 */
        /* <DEDUP_REMOVED lines=13> */
.L_x_2:


//--------------------- .nv.global.init           --------------------------
	.section	.nv.global.init,"aw",@progbits
.nv.global.init:
	.type		$str,@object
	.size		$str,(.L_0 - $str)
$str:
        /*0000*/ 	.byte	0x25, 0x75, 0x0a, 0x00
.L_0:


//--------------------- .nv.shared.reserved.0     --------------------------
	.section	.nv.shared.reserved.0,"aw",@nobits
	.weak		__nv_reservedSMEM_offset_0_alias
	.size		__nv_reservedSMEM_offset_0_alias, 0, 64
	.other		__nv_reservedSMEM_offset_0_alias,@"STO_CUDA_RESERVED_SHARED STV_DEFAULT"
__nv_reservedSMEM_offset_0_alias:
	.zero		0
	.zero		64


//--------------------- .nv.constant0._Z7dkernelv --------------------------
	.section	.nv.constant0._Z7dkernelv,"a",@progbits
	.sectionflags	@""
	.align	4
.nv.constant0._Z7dkernelv:
	.zero		896


//--------------------- SYMBOLS --------------------------

	.type		.nv.reservedSmem.offset0,@object
	.size		.nv.reservedSmem.offset0,0x4
	.type		vprintf,@function
